//
// Generated by NVIDIA NVVM Compiler
//
// Compiler Build ID: CL-36424714
// Cuda compilation tools, release 13.0, V13.0.88
// Based on NVVM 20.0.0
//

.version 9.0
.target sm_100
.address_size 64

	// .globl	_Z9matrixMulPfS_S_i
.extern .func  (.param .b32 func_retval0) vprintf
(
	.param .b64 vprintf_param_0,
	.param .b64 vprintf_param_1
)
;
.global .align 1 .b8 $str[3] = {37, 115};
.global .align 1 .b8 $str$1[12] = {72, 101, 108, 108, 111, 32, 87, 111, 114, 108, 100};
.global .align 1 .b8 $str$2[3] = {37, 102};

.visible .entry _Z9matrixMulPfS_S_i(
	.param .u64 .ptr .align 1 _Z9matrixMulPfS_S_i_param_0,
	.param .u64 .ptr .align 1 _Z9matrixMulPfS_S_i_param_1,
	.param .u64 .ptr .align 1 _Z9matrixMulPfS_S_i_param_2,
	.param .u32 _Z9matrixMulPfS_S_i_param_3
)
{
	.local .align 8 .b8 	__local_depot0[8];
	.reg .b64 	%SP;
	.reg .b64 	%SPL;
	.reg .pred 	%p<10>;
	.reg .b32 	%r<45>;
	.reg .b32 	%f<58>;
	.reg .b64 	%rd<73>;
	.reg .b64 	%fd<2>;

	mov.u64 	%SPL, __local_depot0;
	cvta.local.u64 	%SP, %SPL;
	ld.param.u64 	%rd14, [_Z9matrixMulPfS_S_i_param_0];
	ld.param.u64 	%rd15, [_Z9matrixMulPfS_S_i_param_1];
	ld.param.u64 	%rd13, [_Z9matrixMulPfS_S_i_param_2];
	ld.param.u32 	%r17, [_Z9matrixMulPfS_S_i_param_3];
	cvta.to.global.u64 	%rd1, %rd15;
	cvta.to.global.u64 	%rd2, %rd14;
	add.u64 	%rd16, %SP, 0;
	add.u64 	%rd3, %SPL, 0;
	mov.u64 	%rd17, $str$1;
	cvta.global.u64 	%rd18, %rd17;
	st.local.u64 	[%rd3], %rd18;
	mov.u64 	%rd19, $str;
	cvta.global.u64 	%rd20, %rd19;
	{ // callseq 0, 0
	.param .b64 param0;
	st.param.b64 	[param0], %rd20;
	.param .b64 param1;
	st.param.b64 	[param1], %rd16;
	.param .b32 retval0;
	call.uni (retval0), 
	vprintf, 
	(
	param0, 
	param1
	);
	ld.param.b32 	%r18, [retval0];
	} // callseq 0
	mov.u32 	%r20, %ctaid.y;
	mov.u32 	%r21, %ntid.y;
	mov.u32 	%r22, %tid.y;
	mad.lo.s32 	%r1, %r20, %r21, %r22;
	mov.u32 	%r23, %ctaid.x;
	mov.u32 	%r24, %ntid.x;
	mov.u32 	%r25, %tid.x;
	mad.lo.s32 	%r2, %r23, %r24, %r25;
	max.s32 	%r26, %r1, %r2;
	setp.ge.s32 	%p1, %r26, %r17;
	@%p1 bra 	$L__BB0_13;
	cvta.to.global.u64 	%rd21, %rd13;
	mul.lo.s32 	%r3, %r17, %r1;
	add.s32 	%r28, %r3, %r2;
	mul.wide.s32 	%rd22, %r28, 4;
	add.s64 	%rd4, %rd21, %rd22;
	mov.b32 	%r43, 0;
	st.global.u32 	[%rd4], %r43;
	and.b32  	%r4, %r17, 7;
	setp.lt.u32 	%p2, %r17, 8;
	mov.f32 	%f57, 0f00000000;
	@%p2 bra 	$L__BB0_4;
	and.b32  	%r29, %r17, 2147483640;
	neg.s32 	%r41, %r29;
	mul.wide.s32 	%rd23, %r17, 12;
	add.s64 	%rd5, %rd1, %rd23;
	mul.wide.s32 	%rd24, %r17, 16;
	add.s64 	%rd6, %rd1, %rd24;
	mul.wide.s32 	%rd25, %r17, 20;
	add.s64 	%rd7, %rd1, %rd25;
	mul.wide.s32 	%rd26, %r17, 24;
	add.s64 	%rd8, %rd1, %rd26;
	mul.wide.s32 	%rd27, %r17, 28;
	add.s64 	%rd9, %rd1, %rd27;
	mul.wide.u32 	%rd28, %r3, 4;
	add.s64 	%rd29, %rd28, %rd2;
	add.s64 	%rd72, %rd29, 16;
	mov.f32 	%f57, 0f00000000;
	mov.u32 	%r40, %r2;
$L__BB0_3:
	.pragma "nounroll";
	and.b32  	%r43, %r17, 2147483640;
	mul.wide.s32 	%rd30, %r40, 4;
	mul.wide.s32 	%rd31, %r17, 4;
	add.s64 	%rd32, %rd1, %rd30;
	add.s64 	%rd33, %rd32, %rd31;
	mul.wide.s32 	%rd34, %r17, 8;
	add.s64 	%rd35, %rd32, %rd34;
	add.s64 	%rd36, %rd5, %rd30;
	add.s64 	%rd37, %rd6, %rd30;
	add.s64 	%rd38, %rd7, %rd30;
	add.s64 	%rd39, %rd8, %rd30;
	add.s64 	%rd40, %rd9, %rd30;
	ld.global.f32 	%f12, [%rd72+-16];
	ld.global.f32 	%f13, [%rd32];
	fma.rn.f32 	%f14, %f12, %f13, %f57;
	st.global.f32 	[%rd4], %f14;
	ld.global.f32 	%f15, [%rd72+-12];
	ld.global.f32 	%f16, [%rd33];
	fma.rn.f32 	%f17, %f15, %f16, %f14;
	st.global.f32 	[%rd4], %f17;
	ld.global.f32 	%f18, [%rd72+-8];
	ld.global.f32 	%f19, [%rd35];
	fma.rn.f32 	%f20, %f18, %f19, %f17;
	st.global.f32 	[%rd4], %f20;
	ld.global.f32 	%f21, [%rd72+-4];
	ld.global.f32 	%f22, [%rd36];
	fma.rn.f32 	%f23, %f21, %f22, %f20;
	st.global.f32 	[%rd4], %f23;
	ld.global.f32 	%f24, [%rd72];
	ld.global.f32 	%f25, [%rd37];
	fma.rn.f32 	%f26, %f24, %f25, %f23;
	st.global.f32 	[%rd4], %f26;
	ld.global.f32 	%f27, [%rd72+4];
	ld.global.f32 	%f28, [%rd38];
	fma.rn.f32 	%f29, %f27, %f28, %f26;
	st.global.f32 	[%rd4], %f29;
	ld.global.f32 	%f30, [%rd72+8];
	ld.global.f32 	%f31, [%rd39];
	fma.rn.f32 	%f32, %f30, %f31, %f29;
	st.global.f32 	[%rd4], %f32;
	ld.global.f32 	%f33, [%rd72+12];
	ld.global.f32 	%f34, [%rd40];
	fma.rn.f32 	%f57, %f33, %f34, %f32;
	st.global.f32 	[%rd4], %f57;
	add.s32 	%r41, %r41, 8;
	shl.b32 	%r30, %r17, 3;
	add.s32 	%r40, %r40, %r30;
	add.s64 	%rd72, %rd72, 32;
	setp.ne.s32 	%p3, %r41, 0;
	@%p3 bra 	$L__BB0_3;
$L__BB0_4:
	setp.eq.s32 	%p4, %r4, 0;
	@%p4 bra 	$L__BB0_12;
	and.b32  	%r12, %r17, 3;
	setp.lt.u32 	%p5, %r4, 4;
	@%p5 bra 	$L__BB0_7;
	add.s32 	%r31, %r43, %r3;
	mul.wide.u32 	%rd41, %r31, 4;
	add.s64 	%rd42, %rd2, %rd41;
	ld.global.f32 	%f35, [%rd42];
	mad.lo.s32 	%r32, %r43, %r17, %r2;
	mul.wide.s32 	%rd43, %r32, 4;
	add.s64 	%rd44, %rd1, %rd43;
	ld.global.f32 	%f36, [%rd44];
	fma.rn.f32 	%f37, %f35, %f36, %f57;
	st.global.f32 	[%rd4], %f37;
	cvt.u64.u32 	%rd45, %r3;
	cvt.u64.u32 	%rd46, %r43;
	add.s64 	%rd47, %rd46, %rd45;
	shl.b64 	%rd48, %rd47, 2;
	add.s64 	%rd49, %rd2, %rd48;
	ld.global.f32 	%f38, [%rd49+4];
	mul.wide.s32 	%rd50, %r17, 4;
	add.s64 	%rd51, %rd44, %rd50;
	ld.global.f32 	%f39, [%rd51];
	fma.rn.f32 	%f40, %f38, %f39, %f37;
	st.global.f32 	[%rd4], %f40;
	ld.global.f32 	%f41, [%rd49+8];
	add.s64 	%rd52, %rd51, %rd50;
	ld.global.f32 	%f42, [%rd52];
	fma.rn.f32 	%f43, %f41, %f42, %f40;
	st.global.f32 	[%rd4], %f43;
	ld.global.f32 	%f44, [%rd49+12];
	add.s64 	%rd53, %rd52, %rd50;
	ld.global.f32 	%f45, [%rd53];
	fma.rn.f32 	%f57, %f44, %f45, %f43;
	st.global.f32 	[%rd4], %f57;
	add.s32 	%r43, %r43, 4;
$L__BB0_7:
	setp.eq.s32 	%p6, %r12, 0;
	@%p6 bra 	$L__BB0_12;
	setp.eq.s32 	%p7, %r12, 1;
	@%p7 bra 	$L__BB0_10;
	add.s32 	%r33, %r43, %r3;
	mul.wide.u32 	%rd54, %r33, 4;
	add.s64 	%rd55, %rd2, %rd54;
	ld.global.f32 	%f46, [%rd55];
	mad.lo.s32 	%r34, %r43, %r17, %r2;
	mul.wide.s32 	%rd56, %r34, 4;
	add.s64 	%rd57, %rd1, %rd56;
	ld.global.f32 	%f47, [%rd57];
	fma.rn.f32 	%f48, %f46, %f47, %f57;
	st.global.f32 	[%rd4], %f48;
	cvt.u64.u32 	%rd58, %r3;
	cvt.u64.u32 	%rd59, %r43;
	add.s64 	%rd60, %rd59, %rd58;
	shl.b64 	%rd61, %rd60, 2;
	add.s64 	%rd62, %rd2, %rd61;
	ld.global.f32 	%f49, [%rd62+4];
	mul.wide.s32 	%rd63, %r17, 4;
	add.s64 	%rd64, %rd57, %rd63;
	ld.global.f32 	%f50, [%rd64];
	fma.rn.f32 	%f57, %f49, %f50, %f48;
	st.global.f32 	[%rd4], %f57;
	add.s32 	%r43, %r43, 2;
$L__BB0_10:
	and.b32  	%r35, %r17, 1;
	setp.eq.b32 	%p8, %r35, 1;
	not.pred 	%p9, %p8;
	@%p9 bra 	$L__BB0_12;
	add.s32 	%r36, %r43, %r3;
	mul.wide.u32 	%rd65, %r36, 4;
	add.s64 	%rd66, %rd2, %rd65;
	ld.global.f32 	%f51, [%rd66];
	mad.lo.s32 	%r37, %r43, %r17, %r2;
	mul.wide.s32 	%rd67, %r37, 4;
	add.s64 	%rd68, %rd1, %rd67;
	ld.global.f32 	%f52, [%rd68];
	fma.rn.f32 	%f57, %f51, %f52, %f57;
	st.global.f32 	[%rd4], %f57;
$L__BB0_12:
	cvt.f64.f32 	%fd1, %f57;
	st.local.f64 	[%rd3], %fd1;
	mov.u64 	%rd69, $str$2;
	cvta.global.u64 	%rd70, %rd69;
	add.u64 	%rd71, %SP, 0;
	{ // callseq 1, 0
	.param .b64 param0;
	st.param.b64 	[param0], %rd70;
	.param .b64 param1;
	st.param.b64 	[param1], %rd71;
	.param .b32 retval0;
	call.uni (retval0), 
	vprintf, 
	(
	param0, 
	param1
	);
	ld.param.b32 	%r38, [retval0];
	} // callseq 1
$L__BB0_13:
	ret;

}


// ===== COMPILED SASS (sm_100) =====

	.target	sm_100

	.elftype	@"ET_EXEC"


//--------------------- .note.nv.tkinfo           --------------------------
	.section	.note.nv.tkinfo,"",@"SHT_NOTE"
	.sectionflags	@"SHF_NOTE_NV_TKINFO"
	.tkinfo
        /*0018*/ 	.word	0x00000002
        /*0030*/ 	.string	""
        /*0030*/ 	.string	"ptxas"
        /*0030*/ 	.string	"Cuda compilation tools, release 13.0, V13.0.88"
        /*0030*/ 	.string	"Build cuda_13.0.r13.0/compiler.36424714_0"
        /*0030*/ 	.string	"-arch sm_100 -m 64 "



//--------------------- .note.nv.cuinfo           --------------------------
	.section	.note.nv.cuinfo,"",@"SHT_NOTE"
	.sectionflags	@"SHF_NOTE_NV_CUINFO"
        /*0018*/ 	.short	0x0002
        /*001a*/ 	.short	0x0064
        /*001c*/ 	.short	0x0082
	.zero		2


//--------------------- .nv.info                  --------------------------
	.section	.nv.info,"",@"SHT_CUDA_INFO"
	.align	4


	//----- nvinfo : EIATTR_REGCOUNT
	.align		4
        /*0000*/ 	.byte	0x04, 0x2f
        /*0002*/ 	.short	(.L_4 - .L_3)
	.align		4
.L_3:
        /*0004*/ 	.word	index@(_Z9matrixMulPfS_S_i)
        /*0008*/ 	.word	0x00000028


	//----- nvinfo : EIATTR_FRAME_SIZE
	.align		4
.L_4:
        /*000c*/ 	.byte	0x04, 0x11
        /*000e*/ 	.short	(.L_6 - .L_5)
	.align		4
.L_5:
        /*0010*/ 	.word	index@(_Z9matrixMulPfS_S_i)
        /*0014*/ 	.word	0x00000008


	//----- nvinfo : EIATTR_MIN_STACK_SIZE
	.align		4
.L_6:
        /*0018*/ 	.byte	0x04, 0x12
        /*001a*/ 	.short	(.L_8 - .L_7)
	.align		4
.L_7:
        /*001c*/ 	.word	index@(_Z9matrixMulPfS_S_i)
        /*0020*/ 	.word	0x00000008
.L_8:


//--------------------- .nv.compat                --------------------------
	.section	.nv.compat,"",@"SHT_CUDA_COMPAT_INFO"
	.align	4
        /*0000*/ 	.byte	0x02, 0x09, 0x00, 0x00, 0x02, 0x02, 0x01, 0x00, 0x02, 0x05, 0x05, 0x00, 0x03, 0x07, 0x01, 0x01
        /*0010*/ 	.byte	0x02, 0x03, 0x00, 0x00, 0x02, 0x06, 0x01, 0x00, 0x04, 0x0b, 0x08, 0x00, 0x09, 0x00, 0x00, 0x00
        /*0020*/ 	.byte	0x00, 0x00, 0x00, 0x00


//--------------------- .nv.info._Z9matrixMulPfS_S_i --------------------------
	.section	.nv.info._Z9matrixMulPfS_S_i,"",@"SHT_CUDA_INFO"
	.sectionflags	@""
	.align	4


	//----- nvinfo : EIATTR_CUDA_API_VERSION
	.align		4
        /*0000*/ 	.byte	0x04, 0x37
        /*0002*/ 	.short	(.L_10 - .L_9)
.L_9:
        /*0004*/ 	.word	0x00000082


	//----- nvinfo : EIATTR_KPARAM_INFO
	.align		4
.L_10:
        /*0008*/ 	.byte	0x04, 0x17
        /*000a*/ 	.short	(.L_12 - .L_11)
.L_11:
        /*000c*/ 	.word	0x00000000
        /*0010*/ 	.short	0x0003
        /*0012*/ 	.short	0x0018
        /*0014*/ 	.byte	0x00, 0xf0, 0x11, 0x00


	//----- nvinfo : EIATTR_KPARAM_INFO
	.align		4
.L_12:
        /*0018*/ 	.byte	0x04, 0x17
        /*001a*/ 	.short	(.L_14 - .L_13)
.L_13:
        /*001c*/ 	.word	0x00000000
        /*0020*/ 	.short	0x0002
        /*0022*/ 	.short	0x0010
        /*0024*/ 	.byte	0x00, 0xf5, 0x21, 0x00


	//----- nvinfo : EIATTR_KPARAM_INFO
	.align		4
.L_14:
        /*0028*/ 	.byte	0x04, 0x17
        /*002a*/ 	.short	(.L_16 - .L_15)
.L_15:
        /*002c*/ 	.word	0x00000000
        /*0030*/ 	.short	0x0001
        /*0032*/ 	.short	0x0008
        /*0034*/ 	.byte	0x00, 0xf5, 0x21, 0x00


	//----- nvinfo : EIATTR_KPARAM_INFO
	.align		4
.L_16:
        /*0038*/ 	.byte	0x04, 0x17
        /*003a*/ 	.short	(.L_18 - .L_17)
.L_17:
        /*003c*/ 	.word	0x00000000
        /*0040*/ 	.short	0x0000
        /*0042*/ 	.short	0x0000
        /*0044*/ 	.byte	0x00, 0xf5, 0x21, 0x00


	//----- nvinfo : EIATTR_SPARSE_MMA_MASK
	.align		4
.L_18:
        /*0048*/ 	.byte	0x03, 0x50
        /*004a*/ 	.short	0x0000


	//----- nvinfo : EIATTR_MAXREG_COUNT
	.align		4
        /*004c*/ 	.byte	0x03, 0x1b
        /*004e*/ 	.short	0x00ff


	//----- nvinfo : EIATTR_EXTERNS
	.align		4
        /*0050*/ 	.byte	0x04, 0x0f
        /*0052*/ 	.short	(.L_20 - .L_19)


	//   ....[0]....
	.align		4
.L_19:
        /*0054*/ 	.word	index@(vprintf)


	//----- nvinfo : EIATTR_MERCURY_ISA_VERSION
	.align		4
.L_20:
        /*0058*/ 	.byte	0x03, 0x5f
        /*005a*/ 	.short	0x0101


	//----- nvinfo : EIATTR_VRC_CTA_INIT_COUNT
	.align		4
        /*005c*/ 	.byte	0x02, 0x4a
	.zero		1
	.zero		1


	//----- nvinfo : EIATTR_SYSCALL_OFFSETS
	.align		4
        /*0060*/ 	.byte	0x04, 0x46
        /*0062*/ 	.short	(.L_22 - .L_21)


	//   ....[0]....
.L_21:
        /*0064*/ 	.word	0x00000100


	//   ....[1]....
        /*0068*/ 	.word	0x00000db0


	//----- nvinfo : EIATTR_EXIT_INSTR_OFFSETS
	.align		4
.L_22:
        /*006c*/ 	.byte	0x04, 0x1c
        /*006e*/ 	.short	(.L_24 - .L_23)


	//   ....[0]....
.L_23:
        /*0070*/ 	.word	0x000001c0


	//   ....[1]....
        /*0074*/ 	.word	0x00000dc0


	//----- nvinfo : EIATTR_CRS_STACK_SIZE
	.align		4
.L_24:
        /*0078*/ 	.byte	0x04, 0x1e
        /*007a*/ 	.short	(.L_26 - .L_25)
.L_25:
        /*007c*/ 	.word	0x00000000


	//----- nvinfo : EIATTR_CBANK_PARAM_SIZE
	.align		4
.L_26:
        /*0080*/ 	.byte	0x03, 0x19
        /*0082*/ 	.short	0x001c


	//----- nvinfo : EIATTR_PARAM_CBANK
	.align		4
        /*0084*/ 	.byte	0x04, 0x0a
        /*0086*/ 	.short	(.L_28 - .L_27)
	.align		4
.L_27:
        /*0088*/ 	.word	index@(.nv.constant0._Z9matrixMulPfS_S_i)
        /*008c*/ 	.short	0x0380
        /*008e*/ 	.short	0x001c


	//----- nvinfo : EIATTR_SW_WAR
	.align		4
.L_28:
        /*0090*/ 	.byte	0x04, 0x36
        /*0092*/ 	.short	(.L_30 - .L_29)
.L_29:
        /*0094*/ 	.word	0x00000008
.L_30:


//--------------------- .nv.callgraph             --------------------------
	.section	.nv.callgraph,"",@"SHT_CUDA_CALLGRAPH"
	.align	4
	.sectionentsize	8
	.align		4
        /*0000*/ 	.word	0x00000000
	.align		4
        /*0004*/ 	.word	0xffffffff
	.align		4
        /*0008*/ 	.word	index@(_Z9matrixMulPfS_S_i)
	.align		4
        /*000c*/ 	.word	index@(vprintf)
	.align		4
        /*0010*/ 	.word	0x00000000
	.align		4
        /*0014*/ 	.word	0xfffffffe
	.align		4
        /*0018*/ 	.word	0x00000000
	.align		4
        /*001c*/ 	.word	0xfffffffd
	.align		4
        /*0020*/ 	.word	0x00000000
	.align		4
        /*0024*/ 	.word	0xfffffffc


//--------------------- .nv.constant4             --------------------------
	.section	.nv.constant4,"a",@progbits
	.align	8
	.align		8
.nv.constant4:
        /*0000*/ 	.dword	vprintf
	.align		8
        /*0008*/ 	.dword	$str
	.align		8
        /*0010*/ 	.dword	$str$1
	.align		8
        /*0018*/ 	.dword	$str$2


//--------------------- .text._Z9matrixMulPfS_S_i --------------------------
	.section	.text._Z9matrixMulPfS_S_i,"ax",@progbits
	.align	128
        .global         _Z9matrixMulPfS_S_i
        .type           _Z9matrixMulPfS_S_i,@function
        .size           _Z9matrixMulPfS_S_i,(.L_x_9 - _Z9matrixMulPfS_S_i)
        .other          _Z9matrixMulPfS_S_i,@"STO_CUDA_ENTRY STV_DEFAULT"
_Z9matrixMulPfS_S_i:
.text._Z9matrixMulPfS_S_i:
[----:B------:R-:W0:Y:S08]  /*0000*/  LDC R1, c[0x0][0x37c] ;  /* 0x0000df00ff017b82 */ /* 0x000e300000000800 */
[----:B------:R-:W1:Y:S01]  /*0010*/  LDC.64 R10, c[0x4][0x10] ;  /* 0x01000400ff0a7b82 */ /* 0x000e620000000a00 */
[----:B------:R-:W2:Y:S01]  /*0020*/  LDCU UR4, c[0x0][0x2f8] ;  /* 0x00005f00ff0477ac */ /* 0x000ea20008000800 */
[----:B0-----:R-:W-:Y:S01]  /*0030*/  VIADD R1, R1, 0xfffffff8 ;  /* 0xfffffff801017836 */ /* 0x001fe20000000000 */
[----:B------:R-:W-:Y:S01]  /*0040*/  MOV R0, 0x0 ;  /* 0x0000000000007802 */ /* 0x000fe20000000f00 */
[----:B------:R-:W0:Y:S04]  /*0050*/  LDCU UR5, c[0x0][0x2fc] ;  /* 0x00005f80ff0577ac */ /* 0x000e280008000800 */
[----:B------:R3:W4:Y:S01]  /*0060*/  LDC.64 R8, c[0x4][R0] ;  /* 0x0100000000087b82 */ /* 0x0007220000000a00 */
[----:B------:R-:W5:Y:S01]  /*0070*/  LDCU.64 UR6, c[0x4][0x8] ;  /* 0x01000100ff0677ac */ /* 0x000f620008000a00 */
[----:B--2---:R-:W-:Y:S01]  /*0080*/  IADD3 R16, P0, PT, R1, UR4, RZ ;  /* 0x0000000401107c10 */ /* 0x004fe2000ff1e0ff */
[----:B-1----:R3:W-:Y:S04]  /*0090*/  STL.64 [R1], R10 ;  /* 0x0000000a01007387 */ /* 0x0027e80000100a00 */
[----:B0-----:R-:W-:-:S02]  /*00a0*/  IMAD.X R2, RZ, RZ, UR5, P0 ;  /* 0x00000005ff027e24 */ /* 0x001fc400080e06ff */
[----:B-----5:R-:W-:Y:S01]  /*00b0*/  IMAD.U32 R4, RZ, RZ, UR6 ;  /* 0x00000006ff047e24 */ /* 0x020fe2000f8e00ff */
[----:B------:R-:W-:Y:S01]  /*00c0*/  MOV R5, UR7 ;  /* 0x0000000700057c02 */ /* 0x000fe20008000f00 */
[----:B------:R-:W-:Y:S02]  /*00d0*/  IMAD.MOV.U32 R6, RZ, RZ, R16 ;  /* 0x000000ffff067224 */ /* 0x000fe400078e0010 */
[----:B---3--:R-:W-:-:S07]  /*00e0*/  IMAD.MOV.U32 R7, RZ, RZ, R2 ;  /* 0x000000ffff077224 */ /* 0x008fce00078e0002 */
[----:B------:R-:W-:-:S07]  /*00f0*/  LEPC R20, `(.L_x_0) ;  /* 0x000000001014794e */ /* 0x000fce0000000000 */
[----:B----4-:R-:W-:Y:S05]  /*0100*/  CALL.ABS.NOINC R8 ;  /* 0x0000000008007343 */ /* 0x010fea0003c00000 */
.L_x_0:
[----:B------:R-:W0:Y:S01]  /*0110*/  S2R R0, SR_TID.Y ;  /* 0x0000000000007919 */ /* 0x000e220000002200 */
[----:B------:R-:W0:Y:S01]  /*0120*/  LDC R17, c[0x0][0x364] ;  /* 0x0000d900ff117b82 */ /* 0x000e220000000800 */
[----:B------:R-:W1:Y:S07]  /*0130*/  S2R R5, SR_TID.X ;  /* 0x0000000000057919 */ /* 0x000e6e0000002100 */
[----:B------:R-:W0:Y:S08]  /*0140*/  S2UR UR4, SR_CTAID.Y ;  /* 0x00000000000479c3 */ /* 0x000e300000002600 */
[----:B------:R-:W1:Y:S08]  /*0150*/  S2UR UR5, SR_CTAID.X ;  /* 0x00000000000579c3 */ /* 0x000e700000002500 */
[----:B------:R-:W1:Y:S08]  /*0160*/  LDC R24, c[0x0][0x360] ;  /* 0x0000d800ff187b82 */ /* 0x000e700000000800 */
[----:B------:R-:W2:Y:S01]  /*0170*/  LDC R3, c[0x0][0x398] ;  /* 0x0000e600ff037b82 */ /* 0x000ea20000000800 */
[----:B0-----:R-:W-:-:S02]  /*0180*/  IMAD R17, R17, UR4, R0 ;  /* 0x0000000411117c24 */ /* 0x001fc4000f8e0200 */
[----:B-1----:R-:W-:-:S05]  /*0190*/  IMAD R24, R24, UR5, R5 ;  /* 0x0000000518187c24 */ /* 0x002fca000f8e0205 */
[----:B------:R-:W-:-:S04]  /*01a0*/  VIMNMX R0, PT, PT, R17, R24, !PT ;  /* 0x0000001811007248 */ /* 0x000fc80007fe0100 */
[----:B--2---:R-:W-:-:S13]  /*01b0*/  ISETP.GE.AND P0, PT, R0, R3, PT ;  /* 0x000000030000720c */ /* 0x004fda0003f06270 */
[----:B------:R-:W-:Y:S05]  /*01c0*/  @P0 EXIT ;  /* 0x000000000000094d */ /* 0x000fea0003800000 */
[----:B------:R-:W0:Y:S01]  /*01d0*/  LDC.64 R28, c[0x0][0x358] ;  /* 0x0000d600ff1c7b82 */ /* 0x000e220000000a00 */
[----:B------:R-:W-:Y:S01]  /*01e0*/  IMAD R17, R17, R3, RZ ;  /* 0x0000000311117224 */ /* 0x000fe200078e02ff */
[----:B------:R-:W-:Y:S01]  /*01f0*/  ISETP.GE.U32.AND P0, PT, R3, 0x8, PT ;  /* 0x000000080300780c */ /* 0x000fe20003f06070 */
[----:B------:R-:W-:Y:S02]  /*0200*/  HFMA2 R6, -RZ, RZ, 0, 0 ;  /* 0x00000000ff067431 */ /* 0x000fe400000001ff */
[----:B------:R-:W-:Y:S02]  /*0210*/  IMAD.MOV.U32 R0, RZ, RZ, RZ ;  /* 0x000000ffff007224 */ /* 0x000fe400078e00ff */
[----:B------:R-:W-:Y:S01]  /*0220*/  IMAD.IADD R7, R24, 0x1, R17 ;  /* 0x0000000118077824 */ /* 0x000fe200078e0211 */
[----:B------:R-:W1:Y:S01]  /*0230*/  LDC.64 R4, c[0x0][0x390] ;  /* 0x0000e400ff047b82 */ /* 0x000e620000000a00 */
[----:B0-----:R-:W-:Y:S02]  /*0240*/  R2UR UR4, R28 ;  /* 0x000000001c0472ca */ /* 0x001fe400000e0000 */
[----:B------:R-:W-:Y:S01]  /*0250*/  R2UR UR5, R29 ;  /* 0x000000001d0572ca */ /* 0x000fe200000e0000 */
[----:B-1----:R-:W-:-:S12]  /*0260*/  IMAD.WIDE R4, R7, 0x4, R4 ;  /* 0x0000000407047825 */ /* 0x002fd800078e0204 */
[----:B------:R0:W-:Y:S01]  /*0270*/  STG.E desc[UR4][R4.64], RZ ;  /* 0x000000ff04007986 */ /* 0x0001e2000c101904 */
[----:B------:R-:W-:Y:S05]  /*0280*/  @!P0 BRA `(.L_x_1) ;  /* 0x0000000400148947 */ /* 0x000fea0003800000 */
[----:B------:R-:W1:Y:S01]  /*0290*/  LDC.64 R8, c[0x0][0x380] ;  /* 0x0000e000ff087b82 */ /* 0x000e620000000a00 */
[----:B------:R-:W-:Y:S01]  /*02a0*/  LOP3.LUT R25, R3, 0x7ffffff8, RZ, 0xc0, !PT ;  /* 0x7ffffff803197812 */ /* 0x000fe200078ec0ff */
[----:B------:R-:W-:Y:S01]  /*02b0*/  BSSY.RECONVERGENT B0, `(.L_x_2) ;  /* 0x0000041000007945 */ /* 0x000fe20003800200 */
[----:B------:R-:W-:Y:S01]  /*02c0*/  MOV R0, RZ ;  /* 0x000000ff00007202 */ /* 0x000fe20000000f00 */
[----:B------:R-:W-:Y:S02]  /*02d0*/  IMAD.MOV.U32 R27, RZ, RZ, R24 ;  /* 0x000000ffff1b7224 */ /* 0x000fe400078e0018 */
[----:B------:R-:W-:Y:S02]  /*02e0*/  IMAD.MOV R25, RZ, RZ, -R25 ;  /* 0x000000ffff197224 */ /* 0x000fe400078e0a19 */
[----:B------:R-:W2:Y:S01]  /*02f0*/  LDC.64 R6, c[0x0][0x388] ;  /* 0x0000e200ff067b82 */ /* 0x000ea20000000a00 */
[----:B-1----:R-:W-:-:S03]  /*0300*/  IMAD.WIDE.U32 R8, R17, 0x4, R8 ;  /* 0x0000000411087825 */ /* 0x002fc600078e0008 */
[----:B------:R-:W-:Y:S01]  /*0310*/  IADD3 R8, P0, PT, R8, 0x10, RZ ;  /* 0x0000001008087810 */ /* 0x000fe20007f1e0ff */
[----:B--2---:R-:W-:-:S04]  /*0320*/  IMAD.WIDE R14, R3, 0xc, R6 ;  /* 0x0000000c030e7825 */ /* 0x004fc800078e0206 */
[----:B------:R-:W-:Y:S02]  /*0330*/  IMAD.X R9, RZ, RZ, R9, P0 ;  /* 0x000000ffff097224 */ /* 0x000fe400000e0609 */
[----:B------:R-:W-:-:S04]  /*0340*/  IMAD.WIDE R18, R3, 0x10, R6 ;  /* 0x0000001003127825 */ /* 0x000fc800078e0206 */
[----:B------:R-:W-:-:S04]  /*0350*/  IMAD.WIDE R20, R3, 0x14, R6 ;  /* 0x0000001403147825 */ /* 0x000fc800078e0206 */
[----:B------:R-:W-:-:S04]  /*0360*/  IMAD.WIDE R12, R3, 0x18, R6 ;  /* 0x00000018030c7825 */ /* 0x000fc800078e0206 */
[----:B------:R-:W-:-:S07]  /*0370*/  IMAD.WIDE R10, R3, 0x1c, R6 ;  /* 0x0000001c030a7825 */ /* 0x000fce00078e0206 */
.L_x_3:
[C---:B------:R-:W-:Y:S01]  /*0380*/  R2UR UR6, R28.reuse ;  /* 0x000000001c0672ca */ /* 0x040fe200000e0000 */
[----:B------:R-:W-:Y:S01]  /*0390*/  IMAD.WIDE R22, R27, 0x4, R6 ;  /* 0x000000041b167825 */ /* 0x000fe200078e0206 */
[C---:B------:R-:W-:Y:S02]  /*03a0*/  R2UR UR7, R29.reuse ;  /* 0x000000001d0772ca */ /* 0x040fe400000e0000 */
[----:B------:R-:W-:Y:S02]  /*03b0*/  R2UR UR4, R28 ;  /* 0x000000001c0472ca */ /* 0x000fe400000e0000 */
[----:B------:R-:W-:-:S09]  /*03c0*/  R2UR UR5, R29 ;  /* 0x000000001d0572ca */ /* 0x000fd200000e0000 */
[----:B------:R-:W2:Y:S04]  /*03d0*/  LDG.E R26, desc[UR6][R22.64] ;  /* 0x00000006161a7981 */ /* 0x000ea8000c1e1900 */
[----:B------:R-:W2:Y:S01]  /*03e0*/  LDG.E R31, desc[UR4][R8.64+-0x10] ;  /* 0xfffff004081f7981 */ /* 0x000ea2000c1e1900 */
[----:B------:R-:W-:Y:S02]  /*03f0*/  R2UR UR8, R28 ;  /* 0x000000001c0872ca */ /* 0x000fe400000e0000 */
[----:B------:R-:W-:Y:S01]  /*0400*/  R2UR UR9, R29 ;  /* 0x000000001d0972ca */ /* 0x000fe200000e0000 */
[----:B-12---:R-:W-:Y:S01]  /*0410*/  FFMA R33, R31, R26, R0 ;  /* 0x0000001a1f217223 */ /* 0x006fe20000000000 */
[----:B------:R-:W-:-:S04]  /*0420*/  IMAD.WIDE R30, R3, 0x4, R22 ;  /* 0x00000004031e7825 */ /* 0x000fc800078e0216 */
[----:B------:R1:W-:Y:S07]  /*0430*/  STG.E desc[UR4][R4.64], R33 ;  /* 0x0000002104007986 */ /* 0x0003ee000c101904 */
[----:B------:R-:W2:Y:S04]  /*0440*/  LDG.E R30, desc[UR8][R30.64] ;  /* 0x000000081e1e7981 */ /* 0x000ea8000c1e1900 */
[----:B------:R-:W2:Y:S01]  /*0450*/  LDG.E R0, desc[UR6][R8.64+-0xc] ;  /* 0xfffff40608007981 */ /* 0x000ea2000c1e1900 */
[----:B------:R-:W-:-:S04]  /*0460*/  IMAD.WIDE R22, R3, 0x8, R22 ;  /* 0x0000000803167825 */ /* 0x000fc800078e0216 */
[----:B--2---:R-:W-:-:S05]  /*0470*/  FFMA R35, R0, R30, R33 ;  /* 0x0000001e00237223 */ /* 0x004fca0000000021 */
[----:B------:R2:W-:Y:S04]  /*0480*/  STG.E desc[UR4][R4.64], R35 ;  /* 0x0000002304007986 */ /* 0x0005e8000c101904 */
[----:B------:R-:W3:Y:S04]  /*0490*/  LDG.E R22, desc[UR8][R22.64] ;  /* 0x0000000816167981 */ /* 0x000ee8000c1e1900 */
[----:B------:R-:W3:Y:S01]  /*04a0*/  LDG.E R0, desc[UR6][R8.64+-0x8] ;  /* 0xfffff80608007981 */ /* 0x000ee2000c1e1900 */
[----:B-1----:R-:W-:-:S04]  /*04b0*/  IMAD.WIDE R32, R27, 0x4, R14 ;  /* 0x000000041b207825 */ /* 0x002fc800078e020e */
[----:B---3--:R-:W-:-:S05]  /*04c0*/  FFMA R37, R0, R22, R35 ;  /* 0x0000001600257223 */ /* 0x008fca0000000023 */
[----:B------:R-:W-:Y:S04]  /*04d0*/  STG.E desc[UR4][R4.64], R37 ;  /* 0x0000002504007986 */ /* 0x000fe8000c101904 */
[----:B------:R-:W2:Y:S04]  /*04e0*/  LDG.E R32, desc[UR8][R32.64] ;  /* 0x0000000820207981 */ /* 0x000ea8000c1e1900 */
[----:B------:R-:W2:Y:S01]  /*04f0*/  LDG.E R0, desc[UR6][R8.64+-0x4] ;  /* 0xfffffc0608007981 */ /* 0x000ea2000c1e1900 */
[----:B------:R-:W-:-:S04]  /*0500*/  IMAD.WIDE R30, R27, 0x4, R18 ;  /* 0x000000041b1e7825 */ /* 0x000fc800078e0212 */
[----:B--2---:R-:W-:-:S05]  /*0510*/  FFMA R35, R0, R32, R37 ;  /* 0x0000002000237223 */ /* 0x004fca0000000025 */
[----:B------:R1:W-:Y:S04]  /*0520*/  STG.E desc[UR4][R4.64], R35 ;  /* 0x0000002304007986 */ /* 0x0003e8000c101904 */
[----:B------:R-:W2:Y:S04]  /*0530*/  LDG.E R30, desc[UR8][R30.64] ;  /* 0x000000081e1e7981 */ /* 0x000ea8000c1e1900 */
[----:B------:R-:W2:Y:S01]  /*0540*/  LDG.E R0, desc[UR6][R8.64] ;  /* 0x0000000608007981 */ /* 0x000ea2000c1e1900 */
[----:B------:R-:W-:-:S04]  /*0550*/  IMAD.WIDE R22, R27, 0x4, R20 ;  /* 0x000000041b167825 */ /* 0x000fc800078e0214 */
[----:B--2---:R-:W-:-:S05]  /*0560*/  FFMA R33, R0, R30, R35 ;  /* 0x0000001e00217223 */ /* 0x004fca0000000023 */
[----:B------:R2:W-:Y:S04]  /*0570*/  STG.E desc[UR4][R4.64], R33 ;  /* 0x0000002104007986 */ /* 0x0005e8000c101904 */
[----:B------:R-:W1:Y:S04]  /*0580*/  LDG.E R22, desc[UR8][R22.64] ;  /* 0x0000000816167981 */ /* 0x000e68000c1e1900 */
[----:B------:R-:W1:Y:S01]  /*0590*/  LDG.E R0, desc[UR6][R8.64+0x4] ;  /* 0x0000040608007981 */ /* 0x000e62000c1e1900 */
[----:B------:R-:W-:-:S04]  /*05a0*/  IMAD.WIDE R30, R27, 0x4, R12 ;  /* 0x000000041b1e7825 */ /* 0x000fc800078e020c */
[----:B-1----:R-:W-:-:S05]  /*05b0*/  FFMA R35, R0, R22, R33 ;  /* 0x0000001600237223 */ /* 0x002fca0000000021 */
[----:B------:R1:W-:Y:S04]  /*05c0*/  STG.E desc[UR4][R4.64], R35 ;  /* 0x0000002304007986 */ /* 0x0003e8000c101904 */
[----:B------:R-:W2:Y:S04]  /*05d0*/  LDG.E R30, desc[UR8][R30.64] ;  /* 0x000000081e1e7981 */ /* 0x000ea8000c1e1900 */
[----:B------:R-:W2:Y:S01]  /*05e0*/  LDG.E R0, desc[UR6][R8.64+0x8] ;  /* 0x0000080608007981 */ /* 0x000ea2000c1e1900 */
[----:B------:R-:W-:Y:S01]  /*05f0*/  IMAD.WIDE R22, R27, 0x4, R10 ;  /* 0x000000041b167825 */ /* 0x000fe200078e020a */
[----:B------:R-:W-:-:S03]  /*0600*/  IADD3 R25, PT, PT, R25, 0x8, RZ ;  /* 0x0000000819197810 */ /* 0x000fc60007ffe0ff */
[----:B--2---:R-:W-:-:S05]  /*0610*/  FFMA R33, R0, R30, R35 ;  /* 0x0000001e00217223 */ /* 0x004fca0000000023 */
[----:B------:R1:W-:Y:S04]  /*0620*/  STG.E desc[UR4][R4.64], R33 ;  /* 0x0000002104007986 */ /* 0x0003e8000c101904 */
[----:B------:R-:W2:Y:S04]  /*0630*/  LDG.E R22, desc[UR8][R22.64] ;  /* 0x0000000816167981 */ /* 0x000ea8000c1e1900 */
[----:B------:R3:W2:Y:S01]  /*0640*/  LDG.E R0, desc[UR6][R8.64+0xc] ;  /* 0x00000c0608007981 */ /* 0x0006a2000c1e1900 */
[----:B------:R-:W-:Y:S01]  /*0650*/  ISETP.NE.AND P0, PT, R25, RZ, PT ;  /* 0x000000ff1900720c */ /* 0x000fe20003f05270 */
[----:B------:R-:W-:Y:S01]  /*0660*/  IMAD R27, R3, 0x8, R27 ;  /* 0x00000008031b7824 */ /* 0x000fe200078e021b */
[----:B---3--:R-:W-:-:S05]  /*0670*/  IADD3 R8, P1, PT, R8, 0x20, RZ ;  /* 0x0000002008087810 */ /* 0x008fca0007f3e0ff */
[----:B------:R-:W-:Y:S02]  /*0680*/  IMAD.X R9, RZ, RZ, R9, P1 ;  /* 0x000000ffff097224 */ /* 0x000fe400008e0609 */
[----:B--2---:R-:W-:-:S05]  /*0690*/  FFMA R0, R0, R22, R33 ;  /* 0x0000001600007223 */ /* 0x004fca0000000021 */
[----:B------:R1:W-:Y:S01]  /*06a0*/  STG.E desc[UR4][R4.64], R0 ;  /* 0x0000000004007986 */ /* 0x0003e2000c101904 */
[----:B------:R-:W-:Y:S05]  /*06b0*/  @P0 BRA `(.L_x_3) ;  /* 0xfffffffc00300947 */ /* 0x000fea000383ffff */
[----:B------:R-:W-:Y:S05]  /*06c0*/  BSYNC.RECONVERGENT B0 ;  /* 0x0000000000007941 */ /* 0x000fea0003800200 */
.L_x_2:
[----:B------:R-:W-:-:S07]  /*06d0*/  LOP3.LUT R6, R3, 0x7ffffff8, RZ, 0xc0, !PT ;  /* 0x7ffffff803067812 */ /* 0x000fce00078ec0ff */
.L_x_1:
[----:B------:R-:W-:-:S04]  /*06e0*/  LOP3.LUT R7, R3, 0x7, RZ, 0xc0, !PT ;  /* 0x0000000703077812 */ /* 0x000fc800078ec0ff */
[----:B------:R-:W-:-:S13]  /*06f0*/  ISETP.NE.AND P0, PT, R7, RZ, PT ;  /* 0x000000ff0700720c */ /* 0x000fda0003f05270 */
[----:B------:R-:W-:Y:S05]  /*0700*/  @!P0 BRA `(.L_x_4) ;  /* 0x0000000400808947 */ /* 0x000fea0003800000 */
[----:B------:R-:W-:Y:S02]  /*0710*/  ISETP.GE.U32.AND P1, PT, R7, 0x4, PT ;  /* 0x000000040700780c */ /* 0x000fe40003f26070 */
[----:B------:R-:W-:-:S04]  /*0720*/  LOP3.LUT R14, R3, 0x3, RZ, 0xc0, !PT ;  /* 0x00000003030e7812 */ /* 0x000fc800078ec0ff */
[----:B------:R-:W-:-:S07]  /*0730*/  ISETP.NE.AND P0, PT, R14, RZ, PT ;  /* 0x000000ff0e00720c */ /* 0x000fce0003f05270 */
[----:B------:R-:W-:Y:S06]  /*0740*/  @!P1 BRA `(.L_x_5) ;  /* 0x0000000000a49947 */ /* 0x000fec0003800000 */
[----:B------:R-:W2:Y:S01]  /*0750*/  LDC.64 R10, c[0x0][0x380] ;  /* 0x0000e000ff0a7b82 */ /* 0x000ea20000000a00 */
[----:B------:R-:W-:Y:S01]  /*0760*/  R2UR UR4, R28 ;  /* 0x000000001c0472ca */ /* 0x000fe200000e0000 */
[----:B------:R-:W-:Y:S01]  /*0770*/  IMAD R9, R6, R3, R24 ;  /* 0x0000000306097224 */ /* 0x000fe200078e0218 */
[C---:B------:R-:W-:Y:S02]  /*0780*/  R2UR UR5, R29.reuse ;  /* 0x000000001d0572ca */ /* 0x040fe400000e0000 */
[----:B------:R-:W-:Y:S02]  /*0790*/  R2UR UR6, R28 ;  /* 0x000000001c0672ca */ /* 0x000fe400000e0000 */
[----:B------:R-:W-:Y:S01]  /*07a0*/  R2UR UR7, R29 ;  /* 0x000000001d0772ca */ /* 0x000fe200000e0000 */
[----:B------:R-:W3:Y:S01]  /*07b0*/  LDC.64 R12, c[0x0][0x388] ;  /* 0x0000e200ff0c7b82 */ /* 0x000ee20000000a00 */
[----:B------:R-:W-:-:S05]  /*07c0*/  IADD3 R7, PT, PT, R17, R6, RZ ;  /* 0x0000000611077210 */ /* 0x000fca0007ffe0ff */
[----:B--2---:R-:W-:-:S06]  /*07d0*/  IMAD.WIDE.U32 R10, R7, 0x4, R10 ;  /* 0x00000004070a7825 */ /* 0x004fcc00078e000a */
[----:B------:R-:W2:Y:S01]  /*07e0*/  LDG.E R11, desc[UR4][R10.64] ;  /* 0x000000040a0b7981 */ /* 0x000ea2000c1e1900 */
[----:B------:R-:W4:Y:S01]  /*07f0*/  LDCU.64 UR4, c[0x0][0x380] ;  /* 0x00007000ff0477ac */ /* 0x000f220008000a00 */
[----:B---3--:R-:W-:-:S05]  /*0800*/  IMAD.WIDE R12, R9, 0x4, R12 ;  /* 0x00000004090c7825 */ /* 0x008fca00078e020c */
[----:B------:R-:W2:Y:S01]  /*0810*/  LDG.E R7, desc[UR6][R12.64] ;  /* 0x000000060c077981 */ /* 0x000ea2000c1e1900 */
[----:B------:R-:W-:Y:S02]  /*0820*/  IADD3 R9, P1, PT, R17, R6, RZ ;  /* 0x0000000611097210 */ /* 0x000fe40007f3e0ff */
[C---:B------:R-:W-:Y:S02]  /*0830*/  R2UR UR8, R28.reuse ;  /* 0x000000001c0872ca */ /* 0x040fe400000e0000 */
[C---:B------:R-:W-:Y:S02]  /*0840*/  R2UR UR9, R29.reuse ;  /* 0x000000001d0972ca */ /* 0x040fe400000e0000 */
[----:B------:R-:W-:Y:S02]  /*0850*/  R2UR UR10, R28 ;  /* 0x000000001c0a72ca */ /* 0x000fe400000e0000 */
[----:B------:R-:W-:Y:S01]  /*0860*/  R2UR UR11, R29 ;  /* 0x000000001d0b72ca */ /* 0x000fe200000e0000 */
[----:B------:R-:W-:Y:S01]  /*0870*/  IMAD.X R18, RZ, RZ, RZ, P1 ;  /* 0x000000ffff127224 */ /* 0x000fe200008e06ff */
[----:B----4-:R-:W-:-:S04]  /*0880*/  LEA R8, P1, R9, UR4, 0x2 ;  /* 0x0000000409087c11 */ /* 0x010fc8000f8210ff */
[----:B------:R-:W-:Y:S01]  /*0890*/  LEA.HI.X R9, R9, UR5, R18, 0x2, P1 ;  /* 0x0000000509097c11 */ /* 0x000fe200088f1412 */
[----:B--2---:R-:W-:Y:S01]  /*08a0*/  FFMA R7, R11, R7, R0 ;  /* 0x000000070b077223 */ /* 0x004fe20000000000 */
[----:B------:R-:W-:-:S04]  /*08b0*/  IMAD.WIDE R10, R3, 0x4, R12 ;  /* 0x00000004030a7825 */ /* 0x000fc800078e020c */
[----:B------:R2:W-:Y:S04]  /*08c0*/  STG.E desc[UR6][R4.64], R7 ;  /* 0x0000000704007986 */ /* 0x0005e8000c101906 */
[----:B------:R-:W3:Y:S04]  /*08d0*/  LDG.E R12, desc[UR10][R10.64] ;  /* 0x0000000a0a0c7981 */ /* 0x000ee8000c1e1900 */
[----:B-1----:R-:W3:Y:S01]  /*08e0*/  LDG.E R0, desc[UR8][R8.64+0x4] ;  /* 0x0000040808007981 */ /* 0x002ee2000c1e1900 */
[----:B------:R-:W-:Y:S02]  /*08f0*/  R2UR UR4, R28 ;  /* 0x000000001c0472ca */ /* 0x000fe400000e0000 */
[----:B------:R-:W-:Y:S01]  /*0900*/  R2UR UR5, R29 ;  /* 0x000000001d0572ca */ /* 0x000fe200000e0000 */
[----:B---3--:R-:W-:Y:S01]  /*0910*/  FFMA R15, R0, R12, R7 ;  /* 0x0000000c000f7223 */ /* 0x008fe20000000007 */
[----:B------:R-:W-:-:S11]  /*0920*/  IMAD.WIDE R12, R3, 0x4, R10 ;  /* 0x00000004030c7825 */ /* 0x000fd600078e020a */
[----:B------:R3:W-:Y:S04]  /*0930*/  STG.E desc[UR4][R4.64], R15 ;  /* 0x0000000f04007986 */ /* 0x0007e8000c101904 */
[----:B------:R-:W2:Y:S04]  /*0940*/  LDG.E R0, desc[UR6][R8.64+0x8] ;  /* 0x0000080608007981 */ /* 0x000ea8000c1e1900 */
[----:B------:R-:W2:Y:S01]  /*0950*/  LDG.E R18, desc[UR8][R12.64] ;  /* 0x000000080c127981 */ /* 0x000ea2000c1e1900 */
[----:B------:R-:W-:-:S04]  /*0960*/  IMAD.WIDE R10, R3, 0x4, R12 ;  /* 0x00000004030a7825 */ /* 0x000fc800078e020c */
[----:B--2---:R-:W-:-:S05]  /*0970*/  FFMA R7, R0, R18, R15 ;  /* 0x0000001200077223 */ /* 0x004fca000000000f */
[----:B------:R3:W-:Y:S04]  /*0980*/  STG.E desc[UR4][R4.64], R7 ;  /* 0x0000000704007986 */ /* 0x0007e8000c101904 */
[----:B------:R-:W2:Y:S04]  /*0990*/  LDG.E R0, desc[UR6][R8.64+0xc] ;  /* 0x00000c0608007981 */ /* 0x000ea8000c1e1900 */
[----:B------:R-:W2:Y:S01]  /*09a0*/  LDG.E R10, desc[UR8][R10.64] ;  /* 0x000000080a0a7981 */ /* 0x000ea2000c1e1900 */
[----:B------:R-:W-:Y:S02]  /*09b0*/  VIADD R6, R6, 0x4 ;  /* 0x0000000406067836 */ /* 0x000fe40000000000 */
[----:B--2---:R-:W-:-:S05]  /*09c0*/  FFMA R0, R0, R10, R7 ;  /* 0x0000000a00007223 */ /* 0x004fca0000000007 */
[----:B------:R3:W-:Y:S02]  /*09d0*/  STG.E desc[UR4][R4.64], R0 ;  /* 0x0000000004007986 */ /* 0x0007e4000c101904 */
.L_x_5:
[----:B------:R-:W-:Y:S05]  /*09e0*/  @!P0 BRA `(.L_x_4) ;  /* 0x0000000000c88947 */ /* 0x000fea0003800000 */
[----:B------:R-:W-:Y:S02]  /*09f0*/  ISETP.NE.AND P1, PT, R14, 0x1, PT ;  /* 0x000000010e00780c */ /* 0x000fe40003f25270 */
[----:B---3--:R-:W-:-:S04]  /*0a00*/  LOP3.LUT R7, R3, 0x1, RZ, 0xc0, !PT ;  /* 0x0000000103077812 */ /* 0x008fc800078ec0ff */
[----:B------:R-:W-:-:S07]  /*0a10*/  ISETP.NE.U32.AND P0, PT, R7, 0x1, PT ;  /* 0x000000010700780c */ /* 0x000fce0003f05070 */
        /* <DEDUP_REMOVED lines=25> */
[----:B------:R-:W1:Y:S04]  /*0bb0*/  LDG.E R8, desc[UR10][R8.64] ;  /* 0x0000000a08087981 */ /* 0x000e68000c1e1900 */
[----:B------:R-:W1:Y:S01]  /*0bc0*/  LDG.E R12, desc[UR8][R12.64+0x4] ;  /* 0x000004080c0c7981 */ /* 0x000e62000c1e1900 */
[----:B------:R-:W-:Y:S02]  /*0bd0*/  R2UR UR4, R28 ;  /* 0x000000001c0472ca */ /* 0x000fe400000e0000 */
[----:B------:R-:W-:Y:S01]  /*0be0*/  R2UR UR5, R29 ;  /* 0x000000001d0572ca */ /* 0x000fe200000e0000 */
[----:B------:R-:W-:-:S02]  /*0bf0*/  VIADD R6, R6, 0x2 ;  /* 0x0000000206067836 */ /* 0x000fc40000000000 */
[----:B-1----:R-:W-:-:S10]  /*0c00*/  FFMA R0, R12, R8, R7 ;  /* 0x000000080c007223 */ /* 0x002fd40000000007 */
[----:B------:R2:W-:Y:S02]  /*0c10*/  STG.E desc[UR4][R4.64], R0 ;  /* 0x0000000004007986 */ /* 0x0005e4000c101904 */
.L_x_6:
[----:B------:R-:W-:Y:S05]  /*0c20*/  @P0 BRA `(.L_x_4) ;  /* 0x0000000000380947 */ /* 0x000fea0003800000 */
[----:B------:R-:W3:Y:S01]  /*0c30*/  LDC.64 R8, c[0x0][0x380] ;  /* 0x0000e000ff087b82 */ /* 0x000ee20000000a00 */
[----:B------:R-:W-:Y:S01]  /*0c40*/  R2UR UR4, R28 ;  /* 0x000000001c0472ca */ /* 0x000fe200000e0000 */
[----:B------:R-:W-:Y:S01]  /*0c50*/  IMAD R3, R6, R3, R24 ;  /* 0x0000000306037224 */ /* 0x000fe200078e0218 */
[C---:B------:R-:W-:Y:S02]  /*0c60*/  R2UR UR5, R29.reuse ;  /* 0x000000001d0572ca */ /* 0x040fe400000e0000 */
[----:B------:R-:W-:Y:S02]  /*0c70*/  R2UR UR6, R28 ;  /* 0x000000001c0672ca */ /* 0x000fe400000e0000 */
[----:B------:R-:W-:Y:S01]  /*0c80*/  R2UR UR7, R29 ;  /* 0x000000001d0772ca */ /* 0x000fe200000e0000 */
[----:B------:R-:W4:Y:S01]  /*0c90*/  LDC.64 R10, c[0x0][0x388] ;  /* 0x0000e200ff0a7b82 */ /* 0x000f220000000a00 */
[----:B--2---:R-:W-:-:S05]  /*0ca0*/  IADD3 R7, PT, PT, R17, R6, RZ ;  /* 0x0000000611077210 */ /* 0x004fca0007ffe0ff */
[----:B---3--:R-:W-:-:S06]  /*0cb0*/  IMAD.WIDE.U32 R6, R7, 0x4, R8 ;  /* 0x0000000407067825 */ /* 0x008fcc00078e0008 */
[----:B------:R-:W1:Y:S01]  /*0cc0*/  LDG.E R7, desc[UR4][R6.64] ;  /* 0x0000000406077981 */ /* 0x000e62000c1e1900 */
[----:B----4-:R-:W-:-:S06]  /*0cd0*/  IMAD.WIDE R8, R3, 0x4, R10 ;  /* 0x0000000403087825 */ /* 0x010fcc00078e020a */
[----:B------:R-:W1:Y:S02]  /*0ce0*/  LDG.E R8, desc[UR6][R8.64] ;  /* 0x0000000608087981 */ /* 0x000e64000c1e1900 */
[----:B-1----:R-:W-:-:S05]  /*0cf0*/  FFMA R0, R7, R8, R0 ;  /* 0x0000000807007223 */ /* 0x002fca0000000000 */
[----:B------:R4:W-:Y:S02]  /*0d00*/  STG.E desc[UR4][R4.64], R0 ;  /* 0x0000000004007986 */ /* 0x0009e4000c101904 */
.L_x_4:
[----:B------:R-:W5:Y:S01]  /*0d10*/  F2F.F64.F32 R8, R0 ;  /* 0x0000000000087310 */ /* 0x000f620000201800 */
[----:B------:R-:W-:Y:S01]  /*0d20*/  MOV R3, 0x0 ;  /* 0x0000000000037802 */ /* 0x000fe20000000f00 */
[----:B------:R-:W0:Y:S01]  /*0d30*/  LDCU.64 UR4, c[0x4][0x18] ;  /* 0x01000300ff0477ac */ /* 0x000e220008000a00 */
[----:B------:R-:W-:Y:S01]  /*0d40*/  MOV R6, R16 ;  /* 0x0000001000067202 */ /* 0x000fe20000000f00 */
[----:B--23--:R-:W-:Y:S01]  /*0d50*/  IMAD.MOV.U32 R7, RZ, RZ, R2 ;  /* 0x000000ffff077224 */ /* 0x00cfe200078e0002 */
[----:B------:R2:W3:Y:S01]  /*0d60*/  LDC.64 R10, c[0x4][R3] ;  /* 0x01000000030a7b82 */ /* 0x0004e20000000a00 */
[----:B-----5:R2:W-:Y:S01]  /*0d70*/  STL.64 [R1], R8 ;  /* 0x0000000801007387 */ /* 0x0205e20000100a00 */
[----:B01--4-:R-:W-:Y:S02]  /*0d80*/  IMAD.U32 R4, RZ, RZ, UR4 ;  /* 0x00000004ff047e24 */ /* 0x013fe4000f8e00ff */
[----:B------:R-:W-:-:S07]  /*0d90*/  IMAD.U32 R5, RZ, RZ, UR5 ;  /* 0x00000005ff057e24 */ /* 0x000fce000f8e00ff */
[----:B------:R-:W-:-:S07]  /*0da0*/  LEPC R20, `(.L_x_7) ;  /* 0x000000001014794e */ /* 0x000fce0000000000 */
[----:B--23--:R-:W-:Y:S05]  /*0db0*/  CALL.ABS.NOINC R10 ;  /* 0x000000000a007343 */ /* 0x00cfea0003c00000 */
.L_x_7:
[----:B------:R-:W-:Y:S05]  /*0dc0*/  EXIT ;  /* 0x000000000000794d */ /* 0x000fea0003800000 */
.L_x_8:
[----:B------:R-:W-:-:S00]  /*0dd0*/  BRA `(.L_x_8) ;  /* 0xfffffffc00fc7947 */ /* 0x000fc0000383ffff */
[----:B------:R-:W-:-:S00]  /*0de0*/  NOP ;  /* 0x0000000000007918 */ /* 0x000fc00000000000 */
        /* <DEDUP_REMOVED lines=9> */
.L_x_9:


//--------------------- .nv.global.init           --------------------------
	.section	.nv.global.init,"aw",@progbits
.nv.global.init:
	.type		$str$2,@object
	.size		$str$2,($str - $str$2)
$str$2:
        /*0000*/ 	.byte	0x25, 0x66, 0x00
	.type		$str,@object
	.size		$str,($str$1 - $str)
$str:
        /*0003*/ 	.byte	0x25, 0x73, 0x00
	.type		$str$1,@object
	.size		$str$1,(.L_1 - $str$1)
$str$1:
        /*0006*/ 	.byte	0x48, 0x65, 0x6c, 0x6c, 0x6f, 0x20, 0x57, 0x6f, 0x72, 0x6c, 0x64, 0x00
.L_1:


//--------------------- .nv.shared.reserved.0     --------------------------
	.section	.nv.shared.reserved.0,"aw",@nobits
	.weak		__nv_reservedSMEM_offset_0_alias
	.size		__nv_reservedSMEM_offset_0_alias, 0, 64
	.other		__nv_reservedSMEM_offset_0_alias,@"STO_CUDA_RESERVED_SHARED STV_DEFAULT"
__nv_reservedSMEM_offset_0_alias:
	.zero		0
	.zero		64


//--------------------- .nv.constant0._Z9matrixMulPfS_S_i --------------------------
	.section	.nv.constant0._Z9matrixMulPfS_S_i,"a",@progbits
	.sectionflags	@""
	.align	4
.nv.constant0._Z9matrixMulPfS_S_i:
	.zero		924


//--------------------- SYMBOLS --------------------------

	.type		.nv.reservedSmem.offset0,@object
	.size		.nv.reservedSmem.offset0,0x4
	.type		vprintf,@function
